	.headerflags	@"EF_CUDA_TEXMODE_UNIFIED EF_CUDA_64BIT_ADDRESS EF_CUDA_ACCELERATORS EF_CUDA_SM90 EF_CUDA_VIRTUAL_SM(EF_CUDA_SM90)"
	.elftype	@"ET_EXEC"


//--------------------- .nv.info                  --------------------------
	.section	.nv.info,"",@"SHT_CUDA_INFO"
	.align	4


	//----- nvinfo : EIATTR_REGCOUNT
	.align		4
        /*0000*/ 	.byte	0x04, 0x2f
        /*0002*/ 	.short	(.L_1 - .L_0)
	.align		4
.L_0:
        /*0004*/ 	.word	index@(triton_poi_fused_convolution_2)
        /*0008*/ 	.word	0x0000000c


	//----- nvinfo : EIATTR_MIN_STACK_SIZE
	.align		4
.L_1:
        /*000c*/ 	.byte	0x04, 0x12
        /*000e*/ 	.short	(.L_3 - .L_2)
	.align		4
.L_2:
        /*0010*/ 	.word	index@(triton_poi_fused_convolution_2)
        /*0014*/ 	.word	0x00000000


	//----- nvinfo : EIATTR_FRAME_SIZE
	.align		4
.L_3:
        /*0018*/ 	.byte	0x04, 0x11
        /*001a*/ 	.short	(.L_5 - .L_4)
	.align		4
.L_4:
        /*001c*/ 	.word	index@(triton_poi_fused_convolution_2)
        /*0020*/ 	.word	0x00000000


	//----- nvinfo : EIATTR_MIN_STACK_SIZE
	.align		4
.L_5:
        /*0024*/ 	.byte	0x04, 0x12
        /*0026*/ 	.short	(.L_7 - .L_6)
	.align		4
.L_6:
        /*0028*/ 	.word	index@(triton_poi_fused_convolution_2)
        /*002c*/ 	.word	0x00000000
.L_7:


//--------------------- .nv.info.triton_poi_fused_convolution_2 --------------------------
	.section	.nv.info.triton_poi_fused_convolution_2,"",@"SHT_CUDA_INFO"
	.sectionflags	@""
	.align	4


	//----- nvinfo : EIATTR_CUDA_API_VERSION
	.align		4
        /*0000*/ 	.byte	0x04, 0x37
        /*0002*/ 	.short	(.L_9 - .L_8)
.L_8:
        /*0004*/ 	.word	0x0000007c


	//----- nvinfo : EIATTR_KPARAM_INFO
	.align		4
.L_9:
        /*0008*/ 	.byte	0x04, 0x17
        /*000a*/ 	.short	(.L_11 - .L_10)
.L_10:
        /*000c*/ 	.word	0x00000000
        /*0010*/ 	.short	0x0002
        /*0012*/ 	.short	0x0010
        /*0014*/ 	.byte	0x00, 0xf0, 0x11, 0x00


	//----- nvinfo : EIATTR_KPARAM_INFO
	.align		4
.L_11:
        /*0018*/ 	.byte	0x04, 0x17
        /*001a*/ 	.short	(.L_13 - .L_12)
.L_12:
        /*001c*/ 	.word	0x00000000
        /*0020*/ 	.short	0x0001
        /*0022*/ 	.short	0x0008
        /*0024*/ 	.byte	0x00, 0xf4, 0x21, 0x00


	//----- nvinfo : EIATTR_KPARAM_INFO
	.align		4
.L_13:
        /*0028*/ 	.byte	0x04, 0x17
        /*002a*/ 	.short	(.L_15 - .L_14)
.L_14:
        /*002c*/ 	.word	0x00000000
        /*0030*/ 	.short	0x0000
        /*0032*/ 	.short	0x0000
        /*0034*/ 	.byte	0x00, 0xf4, 0x21, 0x00


	//----- nvinfo : EIATTR_SPARSE_MMA_MASK
	.align		4
.L_15:
        /*0038*/ 	.byte	0x03, 0x50
        /*003a*/ 	.short	0x0000


	//----- nvinfo : EIATTR_MAXREG_COUNT
	.align		4
        /*003c*/ 	.byte	0x03, 0x1b
        /*003e*/ 	.short	0x00ff


	//----- nvinfo : EIATTR_EXIT_INSTR_OFFSETS
	.align		4
        /*0040*/ 	.byte	0x04, 0x1c
        /*0042*/ 	.short	(.L_17 - .L_16)


	//   ....[0]....
.L_16:
        /*0044*/ 	.word	0x00000170


	//   ....[1]....
        /*0048*/ 	.word	0x00000190


	//----- nvinfo : EIATTR_REQNTID
	.align		4
.L_17:
        /*004c*/ 	.byte	0x04, 0x10
        /*004e*/ 	.short	(.L_19 - .L_18)
.L_18:
        /*0050*/ 	.word	0x00000080
        /*0054*/ 	.word	0x00000001
        /*0058*/ 	.word	0x00000001


	//----- nvinfo : EIATTR_CBANK_PARAM_SIZE
	.align		4
.L_19:
        /*005c*/ 	.byte	0x03, 0x19
        /*005e*/ 	.short	0x0014


	//----- nvinfo : EIATTR_PARAM_CBANK
	.align		4
        /*0060*/ 	.byte	0x04, 0x0a
        /*0062*/ 	.short	(.L_21 - .L_20)
	.align		4
.L_20:
        /*0064*/ 	.word	index@(.nv.constant0.triton_poi_fused_convolution_2)
        /*0068*/ 	.short	0x0210
        /*006a*/ 	.short	0x0014


	//----- nvinfo : EIATTR_SW_WAR
	.align		4
.L_21:
        /*006c*/ 	.byte	0x04, 0x36
        /*006e*/ 	.short	(.L_23 - .L_22)
.L_22:
        /*0070*/ 	.word	0x00000008
.L_23:


//--------------------- .nv.callgraph             --------------------------
	.section	.nv.callgraph,"",@"SHT_CUDA_CALLGRAPH"
	.align	4
	.sectionentsize	8
	.align		4
        /*0000*/ 	.word	0x00000000
	.align		4
        /*0004*/ 	.word	0xffffffff
	.align		4
        /*0008*/ 	.word	0x00000000
	.align		4
        /*000c*/ 	.word	0xfffffffe
	.align		4
        /*0010*/ 	.word	0x00000000
	.align		4
        /*0014*/ 	.word	0xfffffffd
	.align		4
        /*0018*/ 	.word	0x00000000
	.align		4
        /*001c*/ 	.word	0xfffffffc


//--------------------- .text.triton_poi_fused_convolution_2 --------------------------
	.section	.text.triton_poi_fused_convolution_2,"ax",@progbits
	.align	128
        .global         triton_poi_fused_convolution_2
        .type           triton_poi_fused_convolution_2,@function
        .size           triton_poi_fused_convolution_2,(.L_x_1 - triton_poi_fused_convolution_2)
        .other          triton_poi_fused_convolution_2,@"STO_CUDA_ENTRY STV_DEFAULT"
triton_poi_fused_convolution_2:
.text.triton_poi_fused_convolution_2:
[----:B------:R-:W0:Y:S02]  /*0000*/  LDC R1, c[0x0][0x28] ;  /* 0x00000a00ff017b82 */ /* 0x000e240000000800 */
[----:B------:R-:W1:Y:S01]  /*0010*/  S2R R0, SR_TID.X ;  /* 0x0000000000007919 */ /* 0x000e620000002100 */
[----:B------:R-:W2:Y:S01]  /*0020*/  LDC.64 R2, c[0x0][0x210] ;  /* 0x00008400ff027b82 */ /* 0x000ea20000000a00 */
[----:B------:R-:W-:Y:S01]  /*0030*/  ULDC.64 UR4, c[0x0][0x208] ;  /* 0x0000820000047ab9 */ /* 0x000fe20000000a00 */
[----:B------:R-:W3:Y:S01]  /*0040*/  S2R R7, SR_CTAID.X ;  /* 0x0000000000077919 */ /* 0x000ee20000002500 */
[----:B-1----:R-:W-:Y:S02]  /*0050*/  LOP3.LUT R0, R0, 0x7f, RZ, 0xc0, !PT ;  /* 0x0000007f00007812 */ /* 0x002fe400078ec0ff */
[----:B---3--:R-:W-:-:S03]  /*0060*/  SHF.R.S32.HI R4, RZ, 0x18, R7 ;  /* 0x00000018ff047819 */ /* 0x008fc60000011407 */
[----:B------:R-:W-:Y:S01]  /*0070*/  IMAD R7, R7, 0x80, R0 ;  /* 0x0000008007077824 */ /* 0x000fe200078e0200 */
[----:B------:R-:W-:-:S03]  /*0080*/  SGXT R0, R4, 0x1 ;  /* 0x000000010400781a */ /* 0x000fc60000000200 */
[C---:B--2---:R-:W-:Y:S01]  /*0090*/  IMAD.WIDE R2, R7.reuse, 0x4, R2 ;  /* 0x0000000407027825 */ /* 0x044fe200078e0202 */
[----:B------:R-:W1:Y:S01]  /*00a0*/  LDC.64 R4, c[0x0][0x218] ;  /* 0x00008600ff047b82 */ /* 0x000e620000000a00 */
[----:B------:R-:W-:Y:S02]  /*00b0*/  ISETP.GE.AND P0, PT, R7, 0x80, PT ;  /* 0x000000800700780c */ /* 0x000fe40003f06270 */
[----:B------:R-:W-:Y:S01]  /*00c0*/  LEA.HI R0, R0, R7, RZ, 0x2 ;  /* 0x0000000700007211 */ /* 0x000fe200078f10ff */
[----:B------:R-:W-:-:S03]  /*00d0*/  IMAD.MOV.U32 R7, RZ, RZ, RZ ;  /* 0x000000ffff077224 */ /* 0x000fc600078e00ff */
[----:B------:R-:W-:-:S04]  /*00e0*/  SHF.R.S32.HI R0, RZ, 0x2, R0 ;  /* 0x00000002ff007819 */ /* 0x000fc80000011400 */
[----:B------:R-:W-:-:S04]  /*00f0*/  LEA.HI R6, R0, R0, RZ, 0x3 ;  /* 0x0000000000067211 */ /* 0x000fc800078f18ff */
[----:B------:R-:W-:-:S05]  /*0100*/  LOP3.LUT R9, R6, 0xfffffff8, RZ, 0xc0, !PT ;  /* 0xfffffff806097812 */ /* 0x000fca00078ec0ff */
[----:B------:R-:W-:Y:S02]  /*0110*/  IMAD.IADD R9, R0, 0x1, -R9 ;  /* 0x0000000100097824 */ /* 0x000fe400078e0a09 */
[----:B------:R-:W-:Y:S02]  /*0120*/  IMAD.MOV.U32 R0, RZ, RZ, RZ ;  /* 0x000000ffff007224 */ /* 0x000fe400078e00ff */
[----:B-1----:R-:W-:-:S04]  /*0130*/  IMAD.WIDE R4, R9, 0x4, R4 ;  /* 0x0000000409047825 */ /* 0x002fc800078e0204 */
[----:B------:R-:W2:Y:S04]  /*0140*/  @!P0 LDG.E R0, desc[UR4][R2.64] ;  /* 0x0000000402008981 */ /* 0x000ea8000c1e1900 */
[----:B------:R-:W2:Y:S02]  /*0150*/  @!P0 LDG.E.EL R7, desc[UR4][R4.64] ;  /* 0x0000000404078981 */ /* 0x000ea4000c2e1900 */
[----:B--2---:R-:W-:Y:S01]  /*0160*/  FADD R7, R7, R0 ;  /* 0x0000000007077221 */ /* 0x004fe20000000000 */
[----:B------:R-:W-:Y:S06]  /*0170*/  @P0 EXIT ;  /* 0x000000000000094d */ /* 0x000fec0003800000 */
[----:B------:R-:W-:Y:S01]  /*0180*/  STG.E desc[UR4][R2.64], R7 ;  /* 0x0000000702007986 */ /* 0x000fe2000c101904 */
[----:B------:R-:W-:Y:S05]  /*0190*/  EXIT ;  /* 0x000000000000794d */ /* 0x000fea0003800000 */
.L_x_0:
[----:B------:R-:W-:-:S00]  /*01a0*/  BRA `(.L_x_0) ;  /* 0xfffffffc00fc7947 */ /* 0x000fc0000383ffff */
[----:B------:R-:W-:-:S00]  /*01b0*/  NOP ;  /* 0x0000000000007918 */ /* 0x000fc00000000000 */
        /* <DEDUP_REMOVED lines=12> */
.L_x_1:


//--------------------- .nv.constant0.triton_poi_fused_convolution_2 --------------------------
	.section	.nv.constant0.triton_poi_fused_convolution_2,"a",@progbits
	.sectionflags	@""
	.align	4
.nv.constant0.triton_poi_fused_convolution_2:
	.zero		548
